	.headerflags	@"EF_CUDA_TEXMODE_UNIFIED EF_CUDA_64BIT_ADDRESS EF_CUDA_ACCELERATORS EF_CUDA_SM90 EF_CUDA_VIRTUAL_SM(EF_CUDA_SM90)"
	.elftype	@"ET_EXEC"


//--------------------- .nv.info                  --------------------------
	.section	.nv.info,"",@"SHT_CUDA_INFO"
	.align	4


	//----- nvinfo : EIATTR_REGCOUNT
	.align		4
        /*0000*/ 	.byte	0x04, 0x2f
        /*0002*/ 	.short	(.L_3 - .L_2)
	.align		4
.L_2:
        /*0004*/ 	.word	index@(triton_poi_fused__native_batch_norm_legit_no_training_leaky_relu_0)
        /*0008*/ 	.word	0x00000010


	//----- nvinfo : EIATTR_MIN_STACK_SIZE
	.align		4
.L_3:
        /*000c*/ 	.byte	0x04, 0x12
        /*000e*/ 	.short	(.L_5 - .L_4)
	.align		4
.L_4:
        /*0010*/ 	.word	index@(triton_poi_fused__native_batch_norm_legit_no_training_leaky_relu_0)
        /*0014*/ 	.word	0x00000000


	//----- nvinfo : EIATTR_FRAME_SIZE
	.align		4
.L_5:
        /*0018*/ 	.byte	0x04, 0x11
        /*001a*/ 	.short	(.L_7 - .L_6)
	.align		4
.L_6:
        /*001c*/ 	.word	index@(triton_poi_fused__native_batch_norm_legit_no_training_leaky_relu_0)
        /*0020*/ 	.word	0x00000000


	//----- nvinfo : EIATTR_MIN_STACK_SIZE
	.align		4
.L_7:
        /*0024*/ 	.byte	0x04, 0x12
        /*0026*/ 	.short	(.L_9 - .L_8)
	.align		4
.L_8:
        /*0028*/ 	.word	index@(triton_poi_fused__native_batch_norm_legit_no_training_leaky_relu_0)
        /*002c*/ 	.word	0x00000000
.L_9:


//--------------------- .nv.info.triton_poi_fused__native_batch_norm_legit_no_training_leaky_relu_0 --------------------------
	.section	.nv.info.triton_poi_fused__native_batch_norm_legit_no_training_leaky_relu_0,"",@"SHT_CUDA_INFO"
	.sectionflags	@""
	.align	4


	//----- nvinfo : EIATTR_CUDA_API_VERSION
	.align		4
        /*0000*/ 	.byte	0x04, 0x37
        /*0002*/ 	.short	(.L_11 - .L_10)
.L_10:
        /*0004*/ 	.word	0x0000007c


	//----- nvinfo : EIATTR_KPARAM_INFO
	.align		4
.L_11:
        /*0008*/ 	.byte	0x04, 0x17
        /*000a*/ 	.short	(.L_13 - .L_12)
.L_12:
        /*000c*/ 	.word	0x00000000
        /*0010*/ 	.short	0x0006
        /*0012*/ 	.short	0x0030
        /*0014*/ 	.byte	0x00, 0xf0, 0x11, 0x00


	//----- nvinfo : EIATTR_KPARAM_INFO
	.align		4
.L_13:
        /*0018*/ 	.byte	0x04, 0x17
        /*001a*/ 	.short	(.L_15 - .L_14)
.L_14:
        /*001c*/ 	.word	0x00000000
        /*0020*/ 	.short	0x0005
        /*0022*/ 	.short	0x0028
        /*0024*/ 	.byte	0x00, 0xf4, 0x21, 0x00


	//----- nvinfo : EIATTR_KPARAM_INFO
	.align		4
.L_15:
        /*0028*/ 	.byte	0x04, 0x17
        /*002a*/ 	.short	(.L_17 - .L_16)
.L_16:
        /*002c*/ 	.word	0x00000000
        /*0030*/ 	.short	0x0004
        /*0032*/ 	.short	0x0020
        /*0034*/ 	.byte	0x00, 0xf4, 0x21, 0x00


	//----- nvinfo : EIATTR_KPARAM_INFO
	.align		4
.L_17:
        /*0038*/ 	.byte	0x04, 0x17
        /*003a*/ 	.short	(.L_19 - .L_18)
.L_18:
        /*003c*/ 	.word	0x00000000
        /*0040*/ 	.short	0x0003
        /*0042*/ 	.short	0x0018
        /*0044*/ 	.byte	0x00, 0xf4, 0x21, 0x00


	//----- nvinfo : EIATTR_KPARAM_INFO
	.align		4
.L_19:
        /*0048*/ 	.byte	0x04, 0x17
        /*004a*/ 	.short	(.L_21 - .L_20)
.L_20:
        /*004c*/ 	.word	0x00000000
        /*0050*/ 	.short	0x0002
        /*0052*/ 	.short	0x0010
        /*0054*/ 	.byte	0x00, 0xf4, 0x21, 0x00


	//----- nvinfo : EIATTR_KPARAM_INFO
	.align		4
.L_21:
        /*0058*/ 	.byte	0x04, 0x17
        /*005a*/ 	.short	(.L_23 - .L_22)
.L_22:
        /*005c*/ 	.word	0x00000000
        /*0060*/ 	.short	0x0001
        /*0062*/ 	.short	0x0008
        /*0064*/ 	.byte	0x00, 0xf4, 0x21, 0x00


	//----- nvinfo : EIATTR_KPARAM_INFO
	.align		4
.L_23:
        /*0068*/ 	.byte	0x04, 0x17
        /*006a*/ 	.short	(.L_25 - .L_24)
.L_24:
        /*006c*/ 	.word	0x00000000
        /*0070*/ 	.short	0x0000
        /*0072*/ 	.short	0x0000
        /*0074*/ 	.byte	0x00, 0xf4, 0x21, 0x00


	//----- nvinfo : EIATTR_SPARSE_MMA_MASK
	.align		4
.L_25:
        /*0078*/ 	.byte	0x03, 0x50
        /*007a*/ 	.short	0x0000


	//----- nvinfo : EIATTR_MAXREG_COUNT
	.align		4
        /*007c*/ 	.byte	0x03, 0x1b
        /*007e*/ 	.short	0x00ff


	//----- nvinfo : EIATTR_EXIT_INSTR_OFFSETS
	.align		4
        /*0080*/ 	.byte	0x04, 0x1c
        /*0082*/ 	.short	(.L_27 - .L_26)


	//   ....[0]....
.L_26:
        /*0084*/ 	.word	0x00000350


	//----- nvinfo : EIATTR_REQNTID
	.align		4
.L_27:
        /*0088*/ 	.byte	0x04, 0x10
        /*008a*/ 	.short	(.L_29 - .L_28)
.L_28:
        /*008c*/ 	.word	0x00000100
        /*0090*/ 	.word	0x00000001
        /*0094*/ 	.word	0x00000001


	//----- nvinfo : EIATTR_CBANK_PARAM_SIZE
	.align		4
.L_29:
        /*0098*/ 	.byte	0x03, 0x19
        /*009a*/ 	.short	0x0034


	//----- nvinfo : EIATTR_PARAM_CBANK
	.align		4
        /*009c*/ 	.byte	0x04, 0x0a
        /*009e*/ 	.short	(.L_31 - .L_30)
	.align		4
.L_30:
        /*00a0*/ 	.word	index@(.nv.constant0.triton_poi_fused__native_batch_norm_legit_no_training_leaky_relu_0)
        /*00a4*/ 	.short	0x0210
        /*00a6*/ 	.short	0x0034


	//----- nvinfo : EIATTR_SW_WAR
	.align		4
.L_31:
        /*00a8*/ 	.byte	0x04, 0x36
        /*00aa*/ 	.short	(.L_33 - .L_32)
.L_32:
        /*00ac*/ 	.word	0x00000008
.L_33:


//--------------------- .nv.callgraph             --------------------------
	.section	.nv.callgraph,"",@"SHT_CUDA_CALLGRAPH"
	.align	4
	.sectionentsize	8
	.align		4
        /*0000*/ 	.word	0x00000000
	.align		4
        /*0004*/ 	.word	0xffffffff
	.align		4
        /*0008*/ 	.word	0x00000000
	.align		4
        /*000c*/ 	.word	0xfffffffe
	.align		4
        /*0010*/ 	.word	0x00000000
	.align		4
        /*0014*/ 	.word	0xfffffffd
	.align		4
        /*0018*/ 	.word	0x00000000
	.align		4
        /*001c*/ 	.word	0xfffffffc


//--------------------- .nv.constant4             --------------------------
	.section	.nv.constant4,"a",@progbits
	.align	8
	.align		8
.nv.constant4:
        /*0000*/ 	.dword	_$_str
	.align		8
        /*0008*/ 	.dword	_$_str_$_2


//--------------------- .text.triton_poi_fused__native_batch_norm_legit_no_training_leaky_relu_0 --------------------------
	.section	.text.triton_poi_fused__native_batch_norm_legit_no_training_leaky_relu_0,"ax",@progbits
	.align	128
        .global         triton_poi_fused__native_batch_norm_legit_no_training_leaky_relu_0
        .type           triton_poi_fused__native_batch_norm_legit_no_training_leaky_relu_0,@function
        .size           triton_poi_fused__native_batch_norm_legit_no_training_leaky_relu_0,(.L_x_1 - triton_poi_fused__native_batch_norm_legit_no_training_leaky_relu_0)
        .other          triton_poi_fused__native_batch_norm_legit_no_training_leaky_relu_0,@"STO_CUDA_ENTRY STV_DEFAULT"
triton_poi_fused__native_batch_norm_legit_no_training_leaky_relu_0:
.text.triton_poi_fused__native_batch_norm_legit_no_training_leaky_relu_0:
[----:B------:R-:W-:Y:S01]  /*0000*/  LDC R1, c[0x0][0x28] ;  /* 0x00000a00ff017b82 */ /* 0x000fe20000000800 */
[----:B------:R-:W1:Y:S07]  /*0010*/  S2R R0, SR_TID.X ;  /* 0x0000000000007919 */ /* 0x000e6e0000002100 */
[----:B------:R-:W2:Y:S01]  /*0020*/  LDC.64 R6, c[0x0][0x228] ;  /* 0x00008a00ff067b82 */ /* 0x000ea20000000a00 */
[----:B------:R-:W-:Y:S01]  /*0030*/  ULDC.64 UR4, c[0x0][0x208] ;  /* 0x0000820000047ab9 */ /* 0x000fe20000000a00 */
[----:B------:R-:W3:Y:S06]  /*0040*/  S2R R5, SR_CTAID.X ;  /* 0x0000000000057919 */ /* 0x000eec0000002500 */
[----:B------:R-:W4:Y:S08]  /*0050*/  LDC.64 R8, c[0x0][0x230] ;  /* 0x00008c00ff087b82 */ /* 0x000f300000000a00 */
[----:B------:R-:W5:Y:S01]  /*0060*/  LDC.64 R10, c[0x0][0x238] ;  /* 0x00008e00ff0a7b82 */ /* 0x000f620000000a00 */
[----:B-1----:R-:W-:-:S02]  /*0070*/  SHF.L.U32 R0, R0, 0x1, RZ ;  /* 0x0000000100007819 */ /* 0x002fc400000006ff */
[----:B---3--:R-:W-:Y:S02]  /*0080*/  SHF.R.S32.HI R3, RZ, 0x16, R5 ;  /* 0x00000016ff037819 */ /* 0x008fe40000011405 */
[----:B------:R-:W-:Y:S02]  /*0090*/  LOP3.LUT R0, R0, 0x1fe, RZ, 0xc0, !PT ;  /* 0x000001fe00007812 */ /* 0x000fe400078ec0ff */
[----:B------:R-:W-:Y:S02]  /*00a0*/  SGXT R3, R3, 0x1 ;  /* 0x000000010303781a */ /* 0x000fe40000000200 */
[----:B------:R-:W-:Y:S02]  /*00b0*/  LEA R0, R5, R0, 0x9 ;  /* 0x0000000005007211 */ /* 0x000fe400078e48ff */
[----:B------:R-:W1:Y:S02]  /*00c0*/  LDC.64 R4, c[0x0][0x220] ;  /* 0x00008800ff047b82 */ /* 0x000e640000000a00 */
[----:B------:R-:W-:-:S04]  /*00d0*/  LEA.HI R3, R3, R0, RZ, 0xc ;  /* 0x0000000003037211 */ /* 0x000fc800078f60ff */
[----:B------:R-:W-:-:S04]  /*00e0*/  SHF.R.S32.HI R3, RZ, 0xc, R3 ;  /* 0x0000000cff037819 */ /* 0x000fc80000011403 */
[----:B------:R-:W-:-:S04]  /*00f0*/  LEA.HI R2, R3, R3, RZ, 0x6 ;  /* 0x0000000303027211 */ /* 0x000fc800078f30ff */
[----:B------:R-:W-:-:S04]  /*0100*/  LOP3.LUT R2, R2, 0xffffffc0, RZ, 0xc0, !PT ;  /* 0xffffffc002027812 */ /* 0x000fc800078ec0ff */
[----:B------:R-:W-:Y:S02]  /*0110*/  IADD3 R13, R3, -R2, RZ ;  /* 0x80000002030d7210 */ /* 0x000fe40007ffe0ff */
[----:B------:R-:W3:Y:S03]  /*0120*/  LDC.64 R2, c[0x0][0x218] ;  /* 0x00008600ff027b82 */ /* 0x000ee60000000a00 */
[----:B--2---:R-:W-:-:S06]  /*0130*/  IMAD.WIDE R6, R13, 0x4, R6 ;  /* 0x000000040d067825 */ /* 0x004fcc00078e0206 */
[----:B------:R-:W2:Y:S01]  /*0140*/  LDG.E.EL R6, desc[UR4][R6.64] ;  /* 0x0000000406067981 */ /* 0x000ea2000c2e1900 */
[----:B-1----:R-:W-:-:S06]  /*0150*/  IMAD.WIDE R4, R13, 0x4, R4 ;  /* 0x000000040d047825 */ /* 0x002fcc00078e0204 */
[----:B------:R-:W2:Y:S01]  /*0160*/  LDG.E.EL R4, desc[UR4][R4.64] ;  /* 0x0000000404047981 */ /* 0x000ea2000c2e1900 */
[----:B---3--:R-:W-:-:S06]  /*0170*/  IMAD.WIDE R2, R0, 0x4, R2 ;  /* 0x0000000400027825 */ /* 0x008fcc00078e0202 */
[----:B------:R-:W3:Y:S01]  /*0180*/  LDG.E.64 R2, desc[UR4][R2.64] ;  /* 0x0000000402027981 */ /* 0x000ee2000c1e1b00 */
[----:B----4-:R-:W-:-:S04]  /*0190*/  IMAD.WIDE R8, R13, 0x4, R8 ;  /* 0x000000040d087825 */ /* 0x010fc800078e0208 */
[----:B-----5:R-:W-:Y:S02]  /*01a0*/  IMAD.WIDE R10, R13, 0x4, R10 ;  /* 0x000000040d0a7825 */ /* 0x020fe400078e020a */
[----:B------:R-:W4:Y:S04]  /*01b0*/  LDG.E.EL R8, desc[UR4][R8.64] ;  /* 0x0000000408087981 */ /* 0x000f28000c2e1900 */
[----:B------:R-:W4:Y:S01]  /*01c0*/  LDG.E.EL R11, desc[UR4][R10.64] ;  /* 0x000000040a0b7981 */ /* 0x000f22000c2e1900 */
[----:B------:R-:W-:Y:S01]  /*01d0*/  HFMA2.MMA R12, -RZ, RZ, 1.625, 0 ;  /* 0x3e800000ff0c7435 */ /* 0x000fe200000001ff */
[----:B--2---:R-:W-:-:S04]  /*01e0*/  FADD R6, R6, 9.9999997473787516356e-06 ;  /* 0x3727c5ac06067421 */ /* 0x004fc80000000000 */
[----:B------:R-:W1:Y:S02]  /*01f0*/  MUFU.SQRT R7, R6 ;  /* 0x0000000600077308 */ /* 0x000e640000002000 */
[C---:B-1----:R-:W-:Y:S02]  /*0200*/  FSETP.GT.AND P0, PT, R7.reuse, 8.50705917302346158658e+37, PT ;  /* 0x7e8000000700780b */ /* 0x042fe40003f04000 */
[----:B------:R-:W-:-:S11]  /*0210*/  FSETP.GEU.AND P1, PT, R7, 1.175494350822287508e-38, PT ;  /* 0x008000000700780b */ /* 0x000fd60003f2e000 */
[----:B------:R-:W-:-:S04]  /*0220*/  @P0 FMUL R7, R7, 0.25 ;  /* 0x3e80000007070820 */ /* 0x000fc80000400000 */
[----:B------:R-:W-:-:S06]  /*0230*/  @!P1 FMUL R7, R7, 16777216 ;  /* 0x4b80000007079820 */ /* 0x000fcc0000400000 */
[----:B------:R-:W1:Y:S01]  /*0240*/  MUFU.RCP R7, R7 ;  /* 0x0000000700077308 */ /* 0x000e620000001000 */
[----:B------:R-:W-:Y:S01]  /*0250*/  FSEL R12, R12, 1, P0 ;  /* 0x3f8000000c0c7808 */ /* 0x000fe20000000000 */
[----:B---3--:R-:W-:-:S04]  /*0260*/  FADD R5, R3, -R4 ;  /* 0x8000000403057221 */ /* 0x008fc80000000000 */
[----:B------:R-:W-:Y:S01]  /*0270*/  @!P1 FMUL R12, R12, 16777216 ;  /* 0x4b8000000c0c9820 */ /* 0x000fe20000400000 */
[----:B------:R-:W-:Y:S02]  /*0280*/  FADD R4, R2, -R4 ;  /* 0x8000000402047221 */ /* 0x000fe40000000000 */
[----:B------:R-:W2:Y:S01]  /*0290*/  LDC.64 R2, c[0x0][0x210] ;  /* 0x00008400ff027b82 */ /* 0x000ea20000000a00 */
[----:B-1----:R-:W-:-:S04]  /*02a0*/  FMUL R12, R7, R12 ;  /* 0x0000000c070c7220 */ /* 0x002fc80000400000 */
[-C--:B------:R-:W-:Y:S01]  /*02b0*/  FMUL R4, R4, R12.reuse ;  /* 0x0000000c04047220 */ /* 0x080fe20000400000 */
[----:B------:R-:W-:-:S03]  /*02c0*/  FMUL R12, R5, R12 ;  /* 0x0000000c050c7220 */ /* 0x000fc60000400000 */
[C-C-:B----4-:R-:W-:Y:S01]  /*02d0*/  FFMA R4, R8.reuse, R4, R11.reuse ;  /* 0x0000000408047223 */ /* 0x150fe2000000000b */
[----:B------:R-:W-:-:S04]  /*02e0*/  FFMA R5, R8, R12, R11 ;  /* 0x0000000c08057223 */ /* 0x000fc8000000000b */
[----:B------:R-:W-:Y:S02]  /*02f0*/  FSETP.GT.AND P0, PT, R4, RZ, PT ;  /* 0x000000ff0400720b */ /* 0x000fe40003f04000 */
[----:B------:R-:W-:Y:S01]  /*0300*/  FSETP.GT.AND P1, PT, R5, RZ, PT ;  /* 0x000000ff0500720b */ /* 0x000fe20003f24000 */
[----:B--2---:R-:W-:-:S10]  /*0310*/  IMAD.WIDE R2, R0, 0x4, R2 ;  /* 0x0000000400027825 */ /* 0x004fd400078e0202 */
[----:B------:R-:W-:Y:S02]  /*0320*/  @!P0 FMUL R4, R4, 0.10000000149011611938 ;  /* 0x3dcccccd04048820 */ /* 0x000fe40000400000 */
[----:B------:R-:W-:-:S05]  /*0330*/  @!P1 FMUL R5, R5, 0.10000000149011611938 ;  /* 0x3dcccccd05059820 */ /* 0x000fca0000400000 */
[----:B------:R-:W-:Y:S01]  /*0340*/  STG.E.64 desc[UR4][R2.64], R4 ;  /* 0x0000000402007986 */ /* 0x000fe2000c101b04 */
[----:B------:R-:W-:Y:S05]  /*0350*/  EXIT ;  /* 0x000000000000794d */ /* 0x000fea0003800000 */
.L_x_0:
[----:B------:R-:W-:-:S00]  /*0360*/  BRA `(.L_x_0) ;  /* 0xfffffffc00fc7947 */ /* 0x000fc0000383ffff */
[----:B------:R-:W-:-:S00]  /*0370*/  NOP ;  /* 0x0000000000007918 */ /* 0x000fc00000000000 */
        /* <DEDUP_REMOVED lines=8> */
.L_x_1:


//--------------------- .nv.global.init           --------------------------
	.section	.nv.global.init,"aw",@progbits
.nv.global.init:
	.type		_$_str,@object
	.size		_$_str,(_$_str_$_2 - _$_str)
_$_str:
        /*0000*/ 	.byte	0x5f, 0x5f, 0x43, 0x55, 0x44, 0x41, 0x5f, 0x46, 0x54, 0x5a, 0x00
	.type		_$_str_$_2,@object
	.size		_$_str_$_2,(.L_1 - _$_str_$_2)
_$_str_$_2:
        /*000b*/ 	.byte	0x5f, 0x5f, 0x43, 0x55, 0x44, 0x41, 0x5f, 0x50, 0x52, 0x45, 0x43, 0x5f, 0x53, 0x51, 0x52, 0x54
        /*001b*/ 	.byte	0x00
.L_1:


//--------------------- .nv.constant0.triton_poi_fused__native_batch_norm_legit_no_training_leaky_relu_0 --------------------------
	.section	.nv.constant0.triton_poi_fused__native_batch_norm_legit_no_training_leaky_relu_0,"a",@progbits
	.sectionflags	@""
	.align	4
.nv.constant0.triton_poi_fused__native_batch_norm_legit_no_training_leaky_relu_0:
	.zero		580
